//
// Generated by NVIDIA NVVM Compiler
//
// Compiler Build ID: CL-36424714
// Cuda compilation tools, release 13.0, V13.0.88
// Based on NVVM 20.0.0
//

.version 9.0
.target sm_100
.address_size 64

	// .globl	_Z7findMaxPfS_i
.extern .shared .align 16 .b8 sharedMem[];

.visible .entry _Z7findMaxPfS_i(
	.param .u64 .ptr .align 1 _Z7findMaxPfS_i_param_0,
	.param .u64 .ptr .align 1 _Z7findMaxPfS_i_param_1,
	.param .u32 _Z7findMaxPfS_i_param_2
)
{
	.reg .pred 	%p<6>;
	.reg .b32 	%r<14>;
	.reg .b32 	%f<9>;
	.reg .b64 	%rd<9>;

	ld.param.u64 	%rd1, [_Z7findMaxPfS_i_param_0];
	ld.param.u64 	%rd2, [_Z7findMaxPfS_i_param_1];
	ld.param.u32 	%r8, [_Z7findMaxPfS_i_param_2];
	mov.u32 	%r1, %tid.x;
	mov.u32 	%r2, %ctaid.x;
	mov.u32 	%r13, %ntid.x;
	mad.lo.s32 	%r4, %r2, %r13, %r1;
	setp.ge.s32 	%p1, %r4, %r8;
	mov.f32 	%f8, 0fFF800000;
	@%p1 bra 	$L__BB0_2;
	cvta.to.global.u64 	%rd3, %rd1;
	mul.wide.s32 	%rd4, %r4, 4;
	add.s64 	%rd5, %rd3, %rd4;
	ld.global.f32 	%f8, [%rd5];
$L__BB0_2:
	shl.b32 	%r9, %r1, 2;
	mov.u32 	%r10, sharedMem;
	add.s32 	%r5, %r10, %r9;
	st.shared.f32 	[%r5], %f8;
	bar.sync 	0;
	setp.lt.u32 	%p2, %r13, 2;
	@%p2 bra 	$L__BB0_6;
$L__BB0_3:
	shr.u32 	%r7, %r13, 1;
	setp.ge.u32 	%p3, %r1, %r7;
	@%p3 bra 	$L__BB0_5;
	ld.shared.f32 	%f4, [%r5];
	shl.b32 	%r11, %r7, 2;
	add.s32 	%r12, %r5, %r11;
	ld.shared.f32 	%f5, [%r12];
	max.f32 	%f6, %f4, %f5;
	st.shared.f32 	[%r5], %f6;
$L__BB0_5:
	bar.sync 	0;
	setp.gt.u32 	%p4, %r13, 3;
	mov.u32 	%r13, %r7;
	@%p4 bra 	$L__BB0_3;
$L__BB0_6:
	setp.ne.s32 	%p5, %r1, 0;
	@%p5 bra 	$L__BB0_8;
	ld.shared.f32 	%f7, [sharedMem];
	cvta.to.global.u64 	%rd6, %rd2;
	mul.wide.u32 	%rd7, %r2, 4;
	add.s64 	%rd8, %rd6, %rd7;
	st.global.f32 	[%rd8], %f7;
$L__BB0_8:
	ret;

}
	// .globl	_Z13findGlobalMaxPfS_i
.visible .entry _Z13findGlobalMaxPfS_i(
	.param .u64 .ptr .align 1 _Z13findGlobalMaxPfS_i_param_0,
	.param .u64 .ptr .align 1 _Z13findGlobalMaxPfS_i_param_1,
	.param .u32 _Z13findGlobalMaxPfS_i_param_2
)
{
	.reg .pred 	%p<6>;
	.reg .b32 	%r<12>;
	.reg .b32 	%f<9>;
	.reg .b64 	%rd<7>;

	ld.param.u64 	%rd1, [_Z13findGlobalMaxPfS_i_param_0];
	ld.param.u64 	%rd2, [_Z13findGlobalMaxPfS_i_param_1];
	ld.param.u32 	%r6, [_Z13findGlobalMaxPfS_i_param_2];
	mov.u32 	%r1, %tid.x;
	setp.ge.s32 	%p1, %r1, %r6;
	mov.f32 	%f8, 0fFF800000;
	@%p1 bra 	$L__BB1_2;
	cvta.to.global.u64 	%rd3, %rd1;
	mul.wide.u32 	%rd4, %r1, 4;
	add.s64 	%rd5, %rd3, %rd4;
	ld.global.f32 	%f8, [%rd5];
$L__BB1_2:
	shl.b32 	%r7, %r1, 2;
	mov.u32 	%r8, sharedMem;
	add.s32 	%r2, %r8, %r7;
	st.shared.f32 	[%r2], %f8;
	bar.sync 	0;
	mov.u32 	%r11, %ntid.x;
	setp.lt.u32 	%p2, %r11, 2;
	@%p2 bra 	$L__BB1_6;
$L__BB1_3:
	shr.u32 	%r5, %r11, 1;
	setp.ge.u32 	%p3, %r1, %r5;
	@%p3 bra 	$L__BB1_5;
	ld.shared.f32 	%f4, [%r2];
	shl.b32 	%r9, %r5, 2;
	add.s32 	%r10, %r2, %r9;
	ld.shared.f32 	%f5, [%r10];
	max.f32 	%f6, %f4, %f5;
	st.shared.f32 	[%r2], %f6;
$L__BB1_5:
	bar.sync 	0;
	setp.gt.u32 	%p4, %r11, 3;
	mov.u32 	%r11, %r5;
	@%p4 bra 	$L__BB1_3;
$L__BB1_6:
	setp.ne.s32 	%p5, %r1, 0;
	@%p5 bra 	$L__BB1_8;
	ld.shared.f32 	%f7, [sharedMem];
	cvta.to.global.u64 	%rd6, %rd2;
	st.global.f32 	[%rd6], %f7;
$L__BB1_8:
	ret;

}


// ===== COMPILED SASS (sm_100) =====

	.target	sm_100

	.elftype	@"ET_EXEC"


//--------------------- .note.nv.tkinfo           --------------------------
	.section	.note.nv.tkinfo,"",@"SHT_NOTE"
	.sectionflags	@"SHF_NOTE_NV_TKINFO"
	.tkinfo
        /*0018*/ 	.word	0x00000002
        /*0030*/ 	.string	""
        /*0030*/ 	.string	"ptxas"
        /*0030*/ 	.string	"Cuda compilation tools, release 13.0, V13.0.88"
        /*0030*/ 	.string	"Build cuda_13.0.r13.0/compiler.36424714_0"
        /*0030*/ 	.string	"-arch sm_100 -m 64 "



//--------------------- .note.nv.cuinfo           --------------------------
	.section	.note.nv.cuinfo,"",@"SHT_NOTE"
	.sectionflags	@"SHF_NOTE_NV_CUINFO"
        /*0018*/ 	.short	0x0002
        /*001a*/ 	.short	0x0064
        /*001c*/ 	.short	0x0082
	.zero		2


//--------------------- .nv.info                  --------------------------
	.section	.nv.info,"",@"SHT_CUDA_INFO"
	.align	4


	//----- nvinfo : EIATTR_REGCOUNT
	.align		4
        /*0000*/ 	.byte	0x04, 0x2f
        /*0002*/ 	.short	(.L_1 - .L_0)
	.align		4
.L_0:
        /*0004*/ 	.word	index@(_Z7findMaxPfS_i)
        /*0008*/ 	.word	0x0000000a


	//----- nvinfo : EIATTR_FRAME_SIZE
	.align		4
.L_1:
        /*000c*/ 	.byte	0x04, 0x11
        /*000e*/ 	.short	(.L_3 - .L_2)
	.align		4
.L_2:
        /*0010*/ 	.word	index@(_Z7findMaxPfS_i)
        /*0014*/ 	.word	0x00000000


	//----- nvinfo : EIATTR_REGCOUNT
	.align		4
.L_3:
        /*0018*/ 	.byte	0x04, 0x2f
        /*001a*/ 	.short	(.L_5 - .L_4)
	.align		4
.L_4:
        /*001c*/ 	.word	index@(_Z13findGlobalMaxPfS_i)
        /*0020*/ 	.word	0x0000000a


	//----- nvinfo : EIATTR_FRAME_SIZE
	.align		4
.L_5:
        /*0024*/ 	.byte	0x04, 0x11
        /*0026*/ 	.short	(.L_7 - .L_6)
	.align		4
.L_6:
        /*0028*/ 	.word	index@(_Z13findGlobalMaxPfS_i)
        /*002c*/ 	.word	0x00000000


	//----- nvinfo : EIATTR_MIN_STACK_SIZE
	.align		4
.L_7:
        /*0030*/ 	.byte	0x04, 0x12
        /*0032*/ 	.short	(.L_9 - .L_8)
	.align		4
.L_8:
        /*0034*/ 	.word	index@(_Z13findGlobalMaxPfS_i)
        /*0038*/ 	.word	0x00000000


	//----- nvinfo : EIATTR_MIN_STACK_SIZE
	.align		4
.L_9:
        /*003c*/ 	.byte	0x04, 0x12
        /*003e*/ 	.short	(.L_11 - .L_10)
	.align		4
.L_10:
        /*0040*/ 	.word	index@(_Z7findMaxPfS_i)
        /*0044*/ 	.word	0x00000000
.L_11:


//--------------------- .nv.compat                --------------------------
	.section	.nv.compat,"",@"SHT_CUDA_COMPAT_INFO"
	.align	4
        /*0000*/ 	.byte	0x02, 0x09, 0x00, 0x00, 0x02, 0x02, 0x01, 0x00, 0x02, 0x05, 0x05, 0x00, 0x03, 0x07, 0x01, 0x01
        /*0010*/ 	.byte	0x02, 0x03, 0x00, 0x00, 0x02, 0x06, 0x01, 0x00, 0x04, 0x0b, 0x08, 0x00, 0x09, 0x00, 0x00, 0x00
        /*0020*/ 	.byte	0x00, 0x00, 0x00, 0x00


//--------------------- .nv.info._Z13findGlobalMaxPfS_i --------------------------
	.section	.nv.info._Z13findGlobalMaxPfS_i,"",@"SHT_CUDA_INFO"
	.sectionflags	@""
	.align	4


	//----- nvinfo : EIATTR_CUDA_API_VERSION
	.align		4
        /*0000*/ 	.byte	0x04, 0x37
        /*0002*/ 	.short	(.L_13 - .L_12)
.L_12:
        /*0004*/ 	.word	0x00000082


	//----- nvinfo : EIATTR_KPARAM_INFO
	.align		4
.L_13:
        /*0008*/ 	.byte	0x04, 0x17
        /*000a*/ 	.short	(.L_15 - .L_14)
.L_14:
        /*000c*/ 	.word	0x00000000
        /*0010*/ 	.short	0x0002
        /*0012*/ 	.short	0x0010
        /*0014*/ 	.byte	0x00, 0xf0, 0x11, 0x00


	//----- nvinfo : EIATTR_KPARAM_INFO
	.align		4
.L_15:
        /*0018*/ 	.byte	0x04, 0x17
        /*001a*/ 	.short	(.L_17 - .L_16)
.L_16:
        /*001c*/ 	.word	0x00000000
        /*0020*/ 	.short	0x0001
        /*0022*/ 	.short	0x0008
        /*0024*/ 	.byte	0x00, 0xf5, 0x21, 0x00


	//----- nvinfo : EIATTR_KPARAM_INFO
	.align		4
.L_17:
        /*0028*/ 	.byte	0x04, 0x17
        /*002a*/ 	.short	(.L_19 - .L_18)
.L_18:
        /*002c*/ 	.word	0x00000000
        /*0030*/ 	.short	0x0000
        /*0032*/ 	.short	0x0000
        /*0034*/ 	.byte	0x00, 0xf5, 0x21, 0x00


	//----- nvinfo : EIATTR_SPARSE_MMA_MASK
	.align		4
.L_19:
        /*0038*/ 	.byte	0x03, 0x50
        /*003a*/ 	.short	0x0000


	//----- nvinfo : EIATTR_MAXREG_COUNT
	.align		4
        /*003c*/ 	.byte	0x03, 0x1b
        /*003e*/ 	.short	0x00ff


	//----- nvinfo : EIATTR_NUM_BARRIERS
	.align		4
        /*0040*/ 	.byte	0x02, 0x4c
        /*0042*/ 	.byte	0x01
	.zero		1


	//----- nvinfo : EIATTR_MERCURY_ISA_VERSION
	.align		4
        /*0044*/ 	.byte	0x03, 0x5f
        /*0046*/ 	.short	0x0101


	//----- nvinfo : EIATTR_VRC_CTA_INIT_COUNT
	.align		4
        /*0048*/ 	.byte	0x02, 0x4a
	.zero		1
	.zero		1


	//----- nvinfo : EIATTR_EXIT_INSTR_OFFSETS
	.align		4
        /*004c*/ 	.byte	0x04, 0x1c
        /*004e*/ 	.short	(.L_21 - .L_20)


	//   ....[0]....
.L_20:
        /*0050*/ 	.word	0x000001f0


	//   ....[1]....
        /*0054*/ 	.word	0x00000260


	//----- nvinfo : EIATTR_CBANK_PARAM_SIZE
	.align		4
.L_21:
        /*0058*/ 	.byte	0x03, 0x19
        /*005a*/ 	.short	0x0014


	//----- nvinfo : EIATTR_PARAM_CBANK
	.align		4
        /*005c*/ 	.byte	0x04, 0x0a
        /*005e*/ 	.short	(.L_23 - .L_22)
	.align		4
.L_22:
        /*0060*/ 	.word	index@(.nv.constant0._Z13findGlobalMaxPfS_i)
        /*0064*/ 	.short	0x0380
        /*0066*/ 	.short	0x0014


	//----- nvinfo : EIATTR_SW_WAR
	.align		4
.L_23:
        /*0068*/ 	.byte	0x04, 0x36
        /*006a*/ 	.short	(.L_25 - .L_24)
.L_24:
        /*006c*/ 	.word	0x00000008
.L_25:


//--------------------- .nv.info._Z7findMaxPfS_i  --------------------------
	.section	.nv.info._Z7findMaxPfS_i,"",@"SHT_CUDA_INFO"
	.sectionflags	@""
	.align	4


	//----- nvinfo : EIATTR_CUDA_API_VERSION
	.align		4
        /*0000*/ 	.byte	0x04, 0x37
        /*0002*/ 	.short	(.L_27 - .L_26)
.L_26:
        /*0004*/ 	.word	0x00000082


	//----- nvinfo : EIATTR_KPARAM_INFO
	.align		4
.L_27:
        /*0008*/ 	.byte	0x04, 0x17
        /*000a*/ 	.short	(.L_29 - .L_28)
.L_28:
        /*000c*/ 	.word	0x00000000
        /*0010*/ 	.short	0x0002
        /*0012*/ 	.short	0x0010
        /*0014*/ 	.byte	0x00, 0xf0, 0x11, 0x00


	//----- nvinfo : EIATTR_KPARAM_INFO
	.align		4
.L_29:
        /*0018*/ 	.byte	0x04, 0x17
        /*001a*/ 	.short	(.L_31 - .L_30)
.L_30:
        /*001c*/ 	.word	0x00000000
        /*0020*/ 	.short	0x0001
        /*0022*/ 	.short	0x0008
        /*0024*/ 	.byte	0x00, 0xf5, 0x21, 0x00


	//----- nvinfo : EIATTR_KPARAM_INFO
	.align		4
.L_31:
        /*0028*/ 	.byte	0x04, 0x17
        /*002a*/ 	.short	(.L_33 - .L_32)
.L_32:
        /*002c*/ 	.word	0x00000000
        /*0030*/ 	.short	0x0000
        /*0032*/ 	.short	0x0000
        /*0034*/ 	.byte	0x00, 0xf5, 0x21, 0x00


	//----- nvinfo : EIATTR_SPARSE_MMA_MASK
	.align		4
.L_33:
        /*0038*/ 	.byte	0x03, 0x50
        /*003a*/ 	.short	0x0000


	//----- nvinfo : EIATTR_MAXREG_COUNT
	.align		4
        /*003c*/ 	.byte	0x03, 0x1b
        /*003e*/ 	.short	0x00ff


	//----- nvinfo : EIATTR_NUM_BARRIERS
	.align		4
        /*0040*/ 	.byte	0x02, 0x4c
        /*0042*/ 	.byte	0x01
	.zero		1


	//----- nvinfo : EIATTR_MERCURY_ISA_VERSION
	.align		4
        /*0044*/ 	.byte	0x03, 0x5f
        /*0046*/ 	.short	0x0101


	//----- nvinfo : EIATTR_VRC_CTA_INIT_COUNT
	.align		4
        /*0048*/ 	.byte	0x02, 0x4a
	.zero		1
	.zero		1


	//----- nvinfo : EIATTR_EXIT_INSTR_OFFSETS
	.align		4
        /*004c*/ 	.byte	0x04, 0x1c
        /*004e*/ 	.short	(.L_35 - .L_34)


	//   ....[0]....
.L_34:
        /*0050*/ 	.word	0x00000210


	//   ....[1]....
        /*0054*/ 	.word	0x00000290


	//----- nvinfo : EIATTR_CBANK_PARAM_SIZE
	.align		4
.L_35:
        /*0058*/ 	.byte	0x03, 0x19
        /*005a*/ 	.short	0x0014


	//----- nvinfo : EIATTR_PARAM_CBANK
	.align		4
        /*005c*/ 	.byte	0x04, 0x0a
        /*005e*/ 	.short	(.L_37 - .L_36)
	.align		4
.L_36:
        /*0060*/ 	.word	index@(.nv.constant0._Z7findMaxPfS_i)
        /*0064*/ 	.short	0x0380
        /*0066*/ 	.short	0x0014


	//----- nvinfo : EIATTR_SW_WAR
	.align		4
.L_37:
        /*0068*/ 	.byte	0x04, 0x36
        /*006a*/ 	.short	(.L_39 - .L_38)
.L_38:
        /*006c*/ 	.word	0x00000008
.L_39:


//--------------------- .nv.callgraph             --------------------------
	.section	.nv.callgraph,"",@"SHT_CUDA_CALLGRAPH"
	.align	4
	.sectionentsize	8
	.align		4
        /*0000*/ 	.word	0x00000000
	.align		4
        /*0004*/ 	.word	0xffffffff
	.align		4
        /*0008*/ 	.word	0x00000000
	.align		4
        /*000c*/ 	.word	0xfffffffe
	.align		4
        /*0010*/ 	.word	0x00000000
	.align		4
        /*0014*/ 	.word	0xfffffffd
	.align		4
        /*0018*/ 	.word	0x00000000
	.align		4
        /*001c*/ 	.word	0xfffffffc


//--------------------- .text._Z13findGlobalMaxPfS_i --------------------------
	.section	.text._Z13findGlobalMaxPfS_i,"ax",@progbits
	.align	128
        .global         _Z13findGlobalMaxPfS_i
        .type           _Z13findGlobalMaxPfS_i,@function
        .size           _Z13findGlobalMaxPfS_i,(.L_x_6 - _Z13findGlobalMaxPfS_i)
        .other          _Z13findGlobalMaxPfS_i,@"STO_CUDA_ENTRY STV_DEFAULT"
_Z13findGlobalMaxPfS_i:
.text._Z13findGlobalMaxPfS_i:
[----:B------:R-:W-:Y:S01]  /*0000*/  LDC R1, c[0x0][0x37c] ;  /* 0x0000df00ff017b82 */ /* 0x000fe20000000800 */
[----:B------:R-:W0:Y:S01]  /*0010*/  S2R R7, SR_TID.X ;  /* 0x0000000000077919 */ /* 0x000e220000002100 */
[----:B------:R-:W0:Y:S01]  /*0020*/  LDCU UR4, c[0x0][0x390] ;  /* 0x00007200ff0477ac */ /* 0x000e220008000800 */
[----:B------:R-:W-:Y:S01]  /*0030*/  IMAD.MOV.U32 R0, RZ, RZ, -0x800000 ;  /* 0xff800000ff007424 */ /* 0x000fe200078e00ff */
[----:B------:R-:W1:Y:S01]  /*0040*/  LDCU.64 UR6, c[0x0][0x358] ;  /* 0x00006b00ff0677ac */ /* 0x000e620008000a00 */
[----:B0-----:R-:W-:-:S13]  /*0050*/  ISETP.GE.AND P0, PT, R7, UR4, PT ;  /* 0x0000000407007c0c */ /* 0x001fda000bf06270 */
[----:B------:R-:W0:Y:S02]  /*0060*/  @!P0 LDC.64 R2, c[0x0][0x380] ;  /* 0x0000e000ff028b82 */ /* 0x000e240000000a00 */
[----:B0-----:R-:W-:-:S05]  /*0070*/  @!P0 IMAD.WIDE.U32 R2, R7, 0x4, R2 ;  /* 0x0000000407028825 */ /* 0x001fca00078e0002 */
[----:B-1----:R-:W2:Y:S01]  /*0080*/  @!P0 LDG.E R0, desc[UR6][R2.64] ;  /* 0x0000000602008981 */ /* 0x002ea2000c1e1900 */
[----:B------:R-:W0:Y:S01]  /*0090*/  S2UR UR5, SR_CgaCtaId ;  /* 0x00000000000579c3 */ /* 0x000e220000008800 */
[----:B------:R-:W-:Y:S01]  /*00a0*/  UMOV UR4, 0x400 ;  /* 0x0000040000047882 */ /* 0x000fe20000000000 */
[----:B------:R-:W1:Y:S01]  /*00b0*/  LDCU UR8, c[0x0][0x360] ;  /* 0x00006c00ff0877ac */ /* 0x000e620008000800 */
[----:B------:R-:W-:Y:S01]  /*00c0*/  ISETP.NE.AND P0, PT, R7, RZ, PT ;  /* 0x000000ff0700720c */ /* 0x000fe20003f05270 */
[----:B-1----:R-:W-:Y:S02]  /*00d0*/  UISETP.GE.U32.AND UP0, UPT, UR8, 0x2, UPT ;  /* 0x000000020800788c */ /* 0x002fe4000bf06070 */
[----:B0-----:R-:W-:-:S06]  /*00e0*/  ULEA UR4, UR5, UR4, 0x18 ;  /* 0x0000000405047291 */ /* 0x001fcc000f8ec0ff */
[----:B------:R-:W-:-:S05]  /*00f0*/  LEA R5, R7, UR4, 0x2 ;  /* 0x0000000407057c11 */ /* 0x000fca000f8e10ff */
[----:B--2---:R0:W-:Y:S01]  /*0100*/  STS [R5], R0 ;  /* 0x0000000005007388 */ /* 0x0041e20000000800 */
[----:B------:R-:W-:Y:S06]  /*0110*/  BAR.SYNC.DEFER_BLOCKING 0x0 ;  /* 0x0000000000007b1d */ /* 0x000fec0000010000 */
[----:B------:R-:W-:Y:S05]  /*0120*/  BRA.U !UP0, `(.L_x_0) ;  /* 0x0000000108307547 */ /* 0x000fea000b800000 */
[----:B0-----:R-:W-:-:S07]  /*0130*/  IMAD.U32 R0, RZ, RZ, UR8 ;  /* 0x00000008ff007e24 */ /* 0x001fce000f8e00ff */
.L_x_1:
[----:B------:R-:W-:-:S04]  /*0140*/  SHF.R.U32.HI R4, RZ, 0x1, R0 ;  /* 0x00000001ff047819 */ /* 0x000fc80000011600 */
[----:B------:R-:W-:-:S13]  /*0150*/  ISETP.GE.U32.AND P1, PT, R7, R4, PT ;  /* 0x000000040700720c */ /* 0x000fda0003f26070 */
[----:B------:R-:W-:Y:S01]  /*0160*/  @!P1 IMAD R3, R4, 0x4, R5 ;  /* 0x0000000404039824 */ /* 0x000fe200078e0205 */
[----:B------:R-:W-:Y:S05]  /*0170*/  @!P1 LDS R2, [R5] ;  /* 0x0000000005029984 */ /* 0x000fea0000000800 */
[----:B------:R-:W0:Y:S02]  /*0180*/  @!P1 LDS R3, [R3] ;  /* 0x0000000003039984 */ /* 0x000e240000000800 */
[----:B0-----:R-:W-:-:S05]  /*0190*/  @!P1 FMNMX R2, R2, R3, !PT ;  /* 0x0000000302029209 */ /* 0x001fca0007800000 */
[----:B------:R1:W-:Y:S01]  /*01a0*/  @!P1 STS [R5], R2 ;  /* 0x0000000205009388 */ /* 0x0003e20000000800 */
[----:B------:R-:W-:Y:S01]  /*01b0*/  BAR.SYNC.DEFER_BLOCKING 0x0 ;  /* 0x0000000000007b1d */ /* 0x000fe20000010000 */
[----:B------:R-:W-:Y:S01]  /*01c0*/  ISETP.GT.U32.AND P1, PT, R0, 0x3, PT ;  /* 0x000000030000780c */ /* 0x000fe20003f24070 */
[----:B------:R-:W-:-:S12]  /*01d0*/  IMAD.MOV.U32 R0, RZ, RZ, R4 ;  /* 0x000000ffff007224 */ /* 0x000fd800078e0004 */
[----:B-1----:R-:W-:Y:S05]  /*01e0*/  @P1 BRA `(.L_x_1) ;  /* 0xfffffffc00d41947 */ /* 0x002fea000383ffff */
.L_x_0:
[----:B------:R-:W-:Y:S05]  /*01f0*/  @P0 EXIT ;  /* 0x000000000000094d */ /* 0x000fea0003800000 */
[----:B------:R-:W1:Y:S01]  /*0200*/  S2UR UR5, SR_CgaCtaId ;  /* 0x00000000000579c3 */ /* 0x000e620000008800 */
[----:B------:R-:W-:-:S07]  /*0210*/  UMOV UR4, 0x400 ;  /* 0x0000040000047882 */ /* 0x000fce0000000000 */
[----:B------:R-:W2:Y:S01]  /*0220*/  LDC.64 R2, c[0x0][0x388] ;  /* 0x0000e200ff027b82 */ /* 0x000ea20000000a00 */
[----:B-1----:R-:W-:-:S09]  /*0230*/  ULEA UR4, UR5, UR4, 0x18 ;  /* 0x0000000405047291 */ /* 0x002fd2000f8ec0ff */
[----:B0-----:R-:W2:Y:S04]  /*0240*/  LDS R5, [UR4] ;  /* 0x00000004ff057984 */ /* 0x001ea80008000800 */
[----:B--2---:R-:W-:Y:S01]  /*0250*/  STG.E desc[UR6][R2.64], R5 ;  /* 0x0000000502007986 */ /* 0x004fe2000c101906 */
[----:B------:R-:W-:Y:S05]  /*0260*/  EXIT ;  /* 0x000000000000794d */ /* 0x000fea0003800000 */
.L_x_2:
[----:B------:R-:W-:-:S00]  /*0270*/  BRA `(.L_x_2) ;  /* 0xfffffffc00fc7947 */ /* 0x000fc0000383ffff */
[----:B------:R-:W-:-:S00]  /*0280*/  NOP ;  /* 0x0000000000007918 */ /* 0x000fc00000000000 */
[----:B------:R-:W-:-:S00]  /*0290*/  NOP ;  /* 0x0000000000007918 */ /* 0x000fc00000000000 */
[----:B------:R-:W-:-:S00]  /*02a0*/  NOP ;  /* 0x0000000000007918 */ /* 0x000fc00000000000 */
[----:B------:R-:W-:-:S00]  /*02b0*/  NOP ;  /* 0x0000000000007918 */ /* 0x000fc00000000000 */
[----:B------:R-:W-:-:S00]  /*02c0*/  NOP ;  /* 0x0000000000007918 */ /* 0x000fc00000000000 */
[----:B------:R-:W-:-:S00]  /*02d0*/  NOP ;  /* 0x0000000000007918 */ /* 0x000fc00000000000 */
[----:B------:R-:W-:-:S00]  /*02e0*/  NOP ;  /* 0x0000000000007918 */ /* 0x000fc00000000000 */
[----:B------:R-:W-:-:S00]  /*02f0*/  NOP ;  /* 0x0000000000007918 */ /* 0x000fc00000000000 */
.L_x_6:


//--------------------- .text._Z7findMaxPfS_i     --------------------------
	.section	.text._Z7findMaxPfS_i,"ax",@progbits
	.align	128
        .global         _Z7findMaxPfS_i
        .type           _Z7findMaxPfS_i,@function
        .size           _Z7findMaxPfS_i,(.L_x_7 - _Z7findMaxPfS_i)
        .other          _Z7findMaxPfS_i,@"STO_CUDA_ENTRY STV_DEFAULT"
_Z7findMaxPfS_i:
.text._Z7findMaxPfS_i:
[----:B------:R-:W-:Y:S01]  /*0000*/  LDC R1, c[0x0][0x37c] ;  /* 0x0000df00ff017b82 */ /* 0x000fe20000000800 */
[----:B------:R-:W0:Y:S01]  /*0010*/  S2R R6, SR_TID.X ;  /* 0x0000000000067919 */ /* 0x000e220000002100 */
[----:B------:R-:W0:Y:S01]  /*0020*/  LDCU UR8, c[0x0][0x360] ;  /* 0x00006c00ff0877ac */ /* 0x000e220008000800 */
[----:B------:R-:W-:Y:S01]  /*0030*/  IMAD.MOV.U32 R4, RZ, RZ, -0x800000 ;  /* 0xff800000ff047424 */ /* 0x000fe200078e00ff */
[----:B------:R-:W0:Y:S01]  /*0040*/  S2R R7, SR_CTAID.X ;  /* 0x0000000000077919 */ /* 0x000e220000002500 */
[----:B------:R-:W1:Y:S01]  /*0050*/  LDCU UR4, c[0x0][0x390] ;  /* 0x00007200ff0477ac */ /* 0x000e620008000800 */
[----:B------:R-:W2:Y:S01]  /*0060*/  LDCU.64 UR6, c[0x0][0x358] ;  /* 0x00006b00ff0677ac */ /* 0x000ea20008000a00 */
[----:B0-----:R-:W-:-:S05]  /*0070*/  IMAD R5, R7, UR8, R6 ;  /* 0x0000000807057c24 */ /* 0x001fca000f8e0206 */
[----:B-1----:R-:W-:-:S13]  /*0080*/  ISETP.GE.AND P0, PT, R5, UR4, PT ;  /* 0x0000000405007c0c */ /* 0x002fda000bf06270 */
[----:B------:R-:W0:Y:S02]  /*0090*/  @!P0 LDC.64 R2, c[0x0][0x380] ;  /* 0x0000e000ff028b82 */ /* 0x000e240000000a00 */
[----:B0-----:R-:W-:-:S05]  /*00a0*/  @!P0 IMAD.WIDE R2, R5, 0x4, R2 ;  /* 0x0000000405028825 */ /* 0x001fca00078e0202 */
[----:B--2---:R-:W2:Y:S01]  /*00b0*/  @!P0 LDG.E R4, desc[UR6][R2.64] ;  /* 0x0000000602048981 */ /* 0x004ea2000c1e1900 */
[----:B------:R-:W0:Y:S01]  /*00c0*/  S2UR UR5, SR_CgaCtaId ;  /* 0x00000000000579c3 */ /* 0x000e220000008800 */
[----:B------:R-:W-:Y:S01]  /*00d0*/  IMAD.U32 R0, RZ, RZ, UR8 ;  /* 0x00000008ff007e24 */ /* 0x000fe2000f8e00ff */
[----:B------:R-:W-:Y:S01]  /*00e0*/  UMOV UR4, 0x400 ;  /* 0x0000040000047882 */ /* 0x000fe20000000000 */
[----:B------:R-:W-:-:S03]  /*00f0*/  ISETP.NE.AND P0, PT, R6, RZ, PT ;  /* 0x000000ff0600720c */ /* 0x000fc60003f05270 */
[----:B------:R-:W-:Y:S01]  /*0100*/  ISETP.GE.U32.AND P1, PT, R0, 0x2, PT ;  /* 0x000000020000780c */ /* 0x000fe20003f26070 */
[----:B0-----:R-:W-:-:S06]  /*0110*/  ULEA UR4, UR5, UR4, 0x18 ;  /* 0x0000000405047291 */ /* 0x001fcc000f8ec0ff */
[----:B------:R-:W-:-:S05]  /*0120*/  LEA R5, R6, UR4, 0x2 ;  /* 0x0000000406057c11 */ /* 0x000fca000f8e10ff */
[----:B--2---:R0:W-:Y:S01]  /*0130*/  STS [R5], R4 ;  /* 0x0000000405007388 */ /* 0x0041e20000000800 */
[----:B------:R-:W-:Y:S06]  /*0140*/  BAR.SYNC.DEFER_BLOCKING 0x0 ;  /* 0x0000000000007b1d */ /* 0x000fec0000010000 */
[----:B------:R-:W-:Y:S05]  /*0150*/  @!P1 BRA `(.L_x_3) ;  /* 0x00000000002c9947 */ /* 0x000fea0003800000 */
.L_x_4:
[----:B0-----:R-:W-:-:S04]  /*0160*/  SHF.R.U32.HI R4, RZ, 0x1, R0 ;  /* 0x00000001ff047819 */ /* 0x001fc80000011600 */
        /* <DEDUP_REMOVED lines=10> */
.L_x_3:
[----:B------:R-:W-:Y:S05]  /*0210*/  @P0 EXIT ;  /* 0x000000000000094d */ /* 0x000fea0003800000 */
[----:B------:R-:W1:Y:S01]  /*0220*/  S2UR UR5, SR_CgaCtaId ;  /* 0x00000000000579c3 */ /* 0x000e620000008800 */
[----:B------:R-:W-:-:S07]  /*0230*/  UMOV UR4, 0x400 ;  /* 0x0000040000047882 */ /* 0x000fce0000000000 */
[----:B------:R-:W2:Y:S01]  /*0240*/  LDC.64 R2, c[0x0][0x388] ;  /* 0x0000e200ff027b82 */ /* 0x000ea20000000a00 */
[----:B-1----:R-:W-:Y:S01]  /*0250*/  ULEA UR4, UR5, UR4, 0x18 ;  /* 0x0000000405047291 */ /* 0x002fe2000f8ec0ff */
[----:B--2---:R-:W-:-:S08]  /*0260*/  IMAD.WIDE.U32 R2, R7, 0x4, R2 ;  /* 0x0000000407027825 */ /* 0x004fd000078e0002 */
[----:B0-----:R-:W0:Y:S04]  /*0270*/  LDS R5, [UR4] ;  /* 0x00000004ff057984 */ /* 0x001e280008000800 */
[----:B0-----:R-:W-:Y:S01]  /*0280*/  STG.E desc[UR6][R2.64], R5 ;  /* 0x0000000502007986 */ /* 0x001fe2000c101906 */
[----:B------:R-:W-:Y:S05]  /*0290*/  EXIT ;  /* 0x000000000000794d */ /* 0x000fea0003800000 */
.L_x_5:
        /* <DEDUP_REMOVED lines=14> */
.L_x_7:


//--------------------- .nv.shared._Z13findGlobalMaxPfS_i --------------------------
	.section	.nv.shared._Z13findGlobalMaxPfS_i,"aw",@nobits
	.sectionflags	@""
	.align	16
	.zero		1024


//--------------------- .nv.shared.reserved.0     --------------------------
	.section	.nv.shared.reserved.0,"aw",@nobits
	.weak		__nv_reservedSMEM_offset_0_alias
	.size		__nv_reservedSMEM_offset_0_alias, 0, 64
	.other		__nv_reservedSMEM_offset_0_alias,@"STO_CUDA_RESERVED_SHARED STV_DEFAULT"
__nv_reservedSMEM_offset_0_alias:
	.zero		0
	.zero		64


//--------------------- .nv.shared._Z7findMaxPfS_i --------------------------
	.section	.nv.shared._Z7findMaxPfS_i,"aw",@nobits
	.sectionflags	@""
	.align	16
	.zero		1024


//--------------------- .nv.constant0._Z13findGlobalMaxPfS_i --------------------------
	.section	.nv.constant0._Z13findGlobalMaxPfS_i,"a",@progbits
	.sectionflags	@""
	.align	4
.nv.constant0._Z13findGlobalMaxPfS_i:
	.zero		916


//--------------------- .nv.constant0._Z7findMaxPfS_i --------------------------
	.section	.nv.constant0._Z7findMaxPfS_i,"a",@progbits
	.sectionflags	@""
	.align	4
.nv.constant0._Z7findMaxPfS_i:
	.zero		916


//--------------------- SYMBOLS --------------------------

	.type		.nv.reservedSmem.offset0,@object
	.size		.nv.reservedSmem.offset0,0x4
	.type		.nv.reservedSmem.cap,@object
	.size		.nv.reservedSmem.cap,0x4
